	.headerflags	@"EF_CUDA_TEXMODE_UNIFIED EF_CUDA_64BIT_ADDRESS EF_CUDA_ACCELERATORS EF_CUDA_SM90 EF_CUDA_VIRTUAL_SM(EF_CUDA_SM90)"
	.elftype	@"ET_EXEC"


//--------------------- .nv.info                  --------------------------
	.section	.nv.info,"",@"SHT_CUDA_INFO"
	.align	4


	//----- nvinfo : EIATTR_REGCOUNT
	.align		4
        /*0000*/ 	.byte	0x04, 0x2f
        /*0002*/ 	.short	(.L_3 - .L_2)
	.align		4
.L_2:
        /*0004*/ 	.word	index@(triton_poi_fused__native_batch_norm_legit_no_training_7)
        /*0008*/ 	.word	0x00000012


	//----- nvinfo : EIATTR_MIN_STACK_SIZE
	.align		4
.L_3:
        /*000c*/ 	.byte	0x04, 0x12
        /*000e*/ 	.short	(.L_5 - .L_4)
	.align		4
.L_4:
        /*0010*/ 	.word	index@(triton_poi_fused__native_batch_norm_legit_no_training_7)
        /*0014*/ 	.word	0x00000000


	//----- nvinfo : EIATTR_FRAME_SIZE
	.align		4
.L_5:
        /*0018*/ 	.byte	0x04, 0x11
        /*001a*/ 	.short	(.L_7 - .L_6)
	.align		4
.L_6:
        /*001c*/ 	.word	index@(triton_poi_fused__native_batch_norm_legit_no_training_7)
        /*0020*/ 	.word	0x00000000


	//----- nvinfo : EIATTR_MIN_STACK_SIZE
	.align		4
.L_7:
        /*0024*/ 	.byte	0x04, 0x12
        /*0026*/ 	.short	(.L_9 - .L_8)
	.align		4
.L_8:
        /*0028*/ 	.word	index@(triton_poi_fused__native_batch_norm_legit_no_training_7)
        /*002c*/ 	.word	0x00000000
.L_9:


//--------------------- .nv.info.triton_poi_fused__native_batch_norm_legit_no_training_7 --------------------------
	.section	.nv.info.triton_poi_fused__native_batch_norm_legit_no_training_7,"",@"SHT_CUDA_INFO"
	.sectionflags	@""
	.align	4


	//----- nvinfo : EIATTR_CUDA_API_VERSION
	.align		4
        /*0000*/ 	.byte	0x04, 0x37
        /*0002*/ 	.short	(.L_11 - .L_10)
.L_10:
        /*0004*/ 	.word	0x0000007c


	//----- nvinfo : EIATTR_KPARAM_INFO
	.align		4
.L_11:
        /*0008*/ 	.byte	0x04, 0x17
        /*000a*/ 	.short	(.L_13 - .L_12)
.L_12:
        /*000c*/ 	.word	0x00000000
        /*0010*/ 	.short	0x0006
        /*0012*/ 	.short	0x0030
        /*0014*/ 	.byte	0x00, 0xf0, 0x11, 0x00


	//----- nvinfo : EIATTR_KPARAM_INFO
	.align		4
.L_13:
        /*0018*/ 	.byte	0x04, 0x17
        /*001a*/ 	.short	(.L_15 - .L_14)
.L_14:
        /*001c*/ 	.word	0x00000000
        /*0020*/ 	.short	0x0005
        /*0022*/ 	.short	0x0028
        /*0024*/ 	.byte	0x00, 0xf4, 0x21, 0x00


	//----- nvinfo : EIATTR_KPARAM_INFO
	.align		4
.L_15:
        /*0028*/ 	.byte	0x04, 0x17
        /*002a*/ 	.short	(.L_17 - .L_16)
.L_16:
        /*002c*/ 	.word	0x00000000
        /*0030*/ 	.short	0x0004
        /*0032*/ 	.short	0x0020
        /*0034*/ 	.byte	0x00, 0xf4, 0x21, 0x00


	//----- nvinfo : EIATTR_KPARAM_INFO
	.align		4
.L_17:
        /*0038*/ 	.byte	0x04, 0x17
        /*003a*/ 	.short	(.L_19 - .L_18)
.L_18:
        /*003c*/ 	.word	0x00000000
        /*0040*/ 	.short	0x0003
        /*0042*/ 	.short	0x0018
        /*0044*/ 	.byte	0x00, 0xf4, 0x21, 0x00


	//----- nvinfo : EIATTR_KPARAM_INFO
	.align		4
.L_19:
        /*0048*/ 	.byte	0x04, 0x17
        /*004a*/ 	.short	(.L_21 - .L_20)
.L_20:
        /*004c*/ 	.word	0x00000000
        /*0050*/ 	.short	0x0002
        /*0052*/ 	.short	0x0010
        /*0054*/ 	.byte	0x00, 0xf4, 0x21, 0x00


	//----- nvinfo : EIATTR_KPARAM_INFO
	.align		4
.L_21:
        /*0058*/ 	.byte	0x04, 0x17
        /*005a*/ 	.short	(.L_23 - .L_22)
.L_22:
        /*005c*/ 	.word	0x00000000
        /*0060*/ 	.short	0x0001
        /*0062*/ 	.short	0x0008
        /*0064*/ 	.byte	0x00, 0xf4, 0x21, 0x00


	//----- nvinfo : EIATTR_KPARAM_INFO
	.align		4
.L_23:
        /*0068*/ 	.byte	0x04, 0x17
        /*006a*/ 	.short	(.L_25 - .L_24)
.L_24:
        /*006c*/ 	.word	0x00000000
        /*0070*/ 	.short	0x0000
        /*0072*/ 	.short	0x0000
        /*0074*/ 	.byte	0x00, 0xf4, 0x21, 0x00


	//----- nvinfo : EIATTR_SPARSE_MMA_MASK
	.align		4
.L_25:
        /*0078*/ 	.byte	0x03, 0x50
        /*007a*/ 	.short	0x0000


	//----- nvinfo : EIATTR_MAXREG_COUNT
	.align		4
        /*007c*/ 	.byte	0x03, 0x1b
        /*007e*/ 	.short	0x00ff


	//----- nvinfo : EIATTR_EXIT_INSTR_OFFSETS
	.align		4
        /*0080*/ 	.byte	0x04, 0x1c
        /*0082*/ 	.short	(.L_27 - .L_26)


	//   ....[0]....
.L_26:
        /*0084*/ 	.word	0x000002d0


	//   ....[1]....
        /*0088*/ 	.word	0x000002f0


	//----- nvinfo : EIATTR_REQNTID
	.align		4
.L_27:
        /*008c*/ 	.byte	0x04, 0x10
        /*008e*/ 	.short	(.L_29 - .L_28)
.L_28:
        /*0090*/ 	.word	0x00000080
        /*0094*/ 	.word	0x00000001
        /*0098*/ 	.word	0x00000001


	//----- nvinfo : EIATTR_CBANK_PARAM_SIZE
	.align		4
.L_29:
        /*009c*/ 	.byte	0x03, 0x19
        /*009e*/ 	.short	0x0034


	//----- nvinfo : EIATTR_PARAM_CBANK
	.align		4
        /*00a0*/ 	.byte	0x04, 0x0a
        /*00a2*/ 	.short	(.L_31 - .L_30)
	.align		4
.L_30:
        /*00a4*/ 	.word	index@(.nv.constant0.triton_poi_fused__native_batch_norm_legit_no_training_7)
        /*00a8*/ 	.short	0x0210
        /*00aa*/ 	.short	0x0034


	//----- nvinfo : EIATTR_SW_WAR
	.align		4
.L_31:
        /*00ac*/ 	.byte	0x04, 0x36
        /*00ae*/ 	.short	(.L_33 - .L_32)
.L_32:
        /*00b0*/ 	.word	0x00000008
.L_33:


//--------------------- .nv.callgraph             --------------------------
	.section	.nv.callgraph,"",@"SHT_CUDA_CALLGRAPH"
	.align	4
	.sectionentsize	8
	.align		4
        /*0000*/ 	.word	0x00000000
	.align		4
        /*0004*/ 	.word	0xffffffff
	.align		4
        /*0008*/ 	.word	0x00000000
	.align		4
        /*000c*/ 	.word	0xfffffffe
	.align		4
        /*0010*/ 	.word	0x00000000
	.align		4
        /*0014*/ 	.word	0xfffffffd
	.align		4
        /*0018*/ 	.word	0x00000000
	.align		4
        /*001c*/ 	.word	0xfffffffc


//--------------------- .nv.constant4             --------------------------
	.section	.nv.constant4,"a",@progbits
	.align	8
	.align		8
.nv.constant4:
        /*0000*/ 	.dword	_$_str
	.align		8
        /*0008*/ 	.dword	_$_str_$_2


//--------------------- .text.triton_poi_fused__native_batch_norm_legit_no_training_7 --------------------------
	.section	.text.triton_poi_fused__native_batch_norm_legit_no_training_7,"ax",@progbits
	.align	128
        .global         triton_poi_fused__native_batch_norm_legit_no_training_7
        .type           triton_poi_fused__native_batch_norm_legit_no_training_7,@function
        .size           triton_poi_fused__native_batch_norm_legit_no_training_7,(.L_x_1 - triton_poi_fused__native_batch_norm_legit_no_training_7)
        .other          triton_poi_fused__native_batch_norm_legit_no_training_7,@"STO_CUDA_ENTRY STV_DEFAULT"
triton_poi_fused__native_batch_norm_legit_no_training_7:
.text.triton_poi_fused__native_batch_norm_legit_no_training_7:
[----:B------:R-:W0:Y:S01]  /*0000*/  LDC R1, c[0x0][0x28] ;  /* 0x00000a00ff017b82 */ /* 0x000e220000000800 */
[----:B------:R-:W1:Y:S07]  /*0010*/  S2R R0, SR_TID.X ;  /* 0x0000000000007919 */ /* 0x000e6e0000002100 */
[----:B------:R-:W2:Y:S01]  /*0020*/  LDC.64 R8, c[0x0][0x220] ;  /* 0x00008800ff087b82 */ /* 0x000ea20000000a00 */
[----:B------:R-:W-:Y:S01]  /*0030*/  HFMA2.MMA R14, -RZ, RZ, 0, 0 ;  /* 0x00000000ff0e7435 */ /* 0x000fe200000001ff */
[----:B------:R-:W-:Y:S01]  /*0040*/  ULDC.64 UR4, c[0x0][0x208] ;  /* 0x0000820000047ab9 */ /* 0x000fe20000000a00 */
[----:B------:R-:W3:Y:S05]  /*0050*/  S2R R3, SR_CTAID.X ;  /* 0x0000000000037919 */ /* 0x000eea0000002500 */
[----:B------:R-:W4:Y:S08]  /*0060*/  LDC.64 R4, c[0x0][0x210] ;  /* 0x00008400ff047b82 */ /* 0x000f300000000a00 */
[----:B------:R-:W5:Y:S08]  /*0070*/  LDC.64 R6, c[0x0][0x218] ;  /* 0x00008600ff067b82 */ /* 0x000f700000000a00 */
[----:B------:R-:W5:Y:S01]  /*0080*/  LDC.64 R10, c[0x0][0x228] ;  /* 0x00008a00ff0a7b82 */ /* 0x000f620000000a00 */
[----:B-1----:R-:W-:-:S07]  /*0090*/  LOP3.LUT R0, R0, 0x7f, RZ, 0xc0, !PT ;  /* 0x0000007f00007812 */ /* 0x002fce00078ec0ff */
[----:B------:R-:W1:Y:S01]  /*00a0*/  LDC.64 R12, c[0x0][0x230] ;  /* 0x00008c00ff0c7b82 */ /* 0x000e620000000a00 */
[----:B---3--:R-:W-:-:S04]  /*00b0*/  LEA R0, R3, R0, 0x7 ;  /* 0x0000000003007211 */ /* 0x008fc800078e38ff */
[C---:B------:R-:W-:Y:S01]  /*00c0*/  ISETP.GE.AND P2, PT, R0.reuse, 0x1800, PT ;  /* 0x000018000000780c */ /* 0x040fe20003f46270 */
[----:B------:R-:W-:-:S05]  /*00d0*/  IMAD.HI R2, R0, 0x2aaaaaab, RZ ;  /* 0x2aaaaaab00027827 */ /* 0x000fca00078e02ff */
[----:B------:R-:W-:-:S04]  /*00e0*/  SHF.R.U32.HI R3, RZ, 0x1f, R2 ;  /* 0x0000001fff037819 */ /* 0x000fc80000011602 */
[----:B------:R-:W-:-:S05]  /*00f0*/  LEA.HI R3, R2, R3, RZ, 0x1e ;  /* 0x0000000302037211 */ /* 0x000fca00078ff0ff */
[----:B------:R-:W-:-:S04]  /*0100*/  IMAD R15, R3, -0x18, R0 ;  /* 0xffffffe8030f7824 */ /* 0x000fc800078e0200 */
[----:B--2---:R-:W-:-:S05]  /*0110*/  IMAD.WIDE R8, R15, 0x4, R8 ;  /* 0x000000040f087825 */ /* 0x004fca00078e0208 */
[----:B------:R2:W3:Y:S01]  /*0120*/  @!P2 LDG.E.EL R14, desc[UR4][R8.64] ;  /* 0x00000004080ea981 */ /* 0x0004e2000c2e1900 */
[----:B------:R-:W-:Y:S01]  /*0130*/  CS2R R2, SRZ ;  /* 0x0000000000027805 */ /* 0x000fe2000001ff00 */
[----:B----4-:R-:W-:-:S04]  /*0140*/  IMAD.WIDE R4, R0, 0x4, R4 ;  /* 0x0000000400047825 */ /* 0x010fc800078e0204 */
[C---:B-----5:R-:W-:Y:S01]  /*0150*/  IMAD.WIDE R6, R15.reuse, 0x4, R6 ;  /* 0x000000040f067825 */ /* 0x060fe200078e0206 */
[----:B------:R4:W5:Y:S03]  /*0160*/  @!P2 LDG.E R2, desc[UR4][R4.64] ;  /* 0x000000040402a981 */ /* 0x000966000c1e1900 */
[C---:B0-2---:R-:W-:Y:S01]  /*0170*/  IMAD.WIDE R8, R15.reuse, 0x4, R10 ;  /* 0x000000040f087825 */ /* 0x045fe200078e020a */
[----:B------:R0:W5:Y:S03]  /*0180*/  @!P2 LDG.E.EL R3, desc[UR4][R6.64] ;  /* 0x000000040603a981 */ /* 0x000166000c2e1900 */
[----:B-1----:R-:W-:Y:S01]  /*0190*/  IMAD.WIDE R10, R15, 0x4, R12 ;  /* 0x000000040f0a7825 */ /* 0x002fe200078e020c */
[----:B------:R-:W-:Y:S01]  /*01a0*/  CS2R R12, SRZ ;  /* 0x00000000000c7805 */ /* 0x000fe2000001ff00 */
[----:B----4-:R-:W1:Y:S05]  /*01b0*/  LDC.64 R4, c[0x0][0x238] ;  /* 0x00008e00ff047b82 */ /* 0x010e6a0000000a00 */
[----:B------:R-:W2:Y:S04]  /*01c0*/  @!P2 LDG.E.EL R12, desc[UR4][R8.64] ;  /* 0x00000004080ca981 */ /* 0x000ea8000c2e1900 */
[----:B------:R-:W2:Y:S01]  /*01d0*/  @!P2 LDG.E.EL R13, desc[UR4][R10.64] ;  /* 0x000000040a0da981 */ /* 0x000ea2000c2e1900 */
[----:B0-----:R-:W-:Y:S01]  /*01e0*/  MOV R6, 0x3e800000 ;  /* 0x3e80000000067802 */ /* 0x001fe20000000f00 */
[----:B---3--:R-:W-:-:S04]  /*01f0*/  FADD R14, R14, 9.9999997473787516356e-06 ;  /* 0x3727c5ac0e0e7421 */ /* 0x008fc80000000000 */
[----:B------:R-:W0:Y:S01]  /*0200*/  MUFU.SQRT R15, R14 ;  /* 0x0000000e000f7308 */ /* 0x000e220000002000 */
[----:B-----5:R-:W-:Y:S01]  /*0210*/  FADD R2, -R3, R2 ;  /* 0x0000000203027221 */ /* 0x020fe20000000100 */
[C---:B0-----:R-:W-:Y:S02]  /*0220*/  FSETP.GT.AND P0, PT, R15.reuse, 8.50705917302346158658e+37, PT ;  /* 0x7e8000000f00780b */ /* 0x041fe40003f04000 */
[----:B------:R-:W-:Y:S02]  /*0230*/  FSETP.GEU.AND P1, PT, R15, 1.175494350822287508e-38, PT ;  /* 0x008000000f00780b */ /* 0x000fe40003f2e000 */
[----:B------:R-:W-:-:S09]  /*0240*/  FSEL R6, R6, 1, P0 ;  /* 0x3f80000006067808 */ /* 0x000fd20000000000 */
[----:B------:R-:W-:Y:S02]  /*0250*/  @P0 FMUL R15, R15, 0.25 ;  /* 0x3e8000000f0f0820 */ /* 0x000fe40000400000 */
[----:B------:R-:W-:Y:S02]  /*0260*/  @!P1 FMUL R6, R6, 16777216 ;  /* 0x4b80000006069820 */ /* 0x000fe40000400000 */
[----:B------:R-:W-:-:S06]  /*0270*/  @!P1 FMUL R15, R15, 16777216 ;  /* 0x4b8000000f0f9820 */ /* 0x000fcc0000400000 */
[----:B------:R-:W0:Y:S02]  /*0280*/  MUFU.RCP R15, R15 ;  /* 0x0000000f000f7308 */ /* 0x000e240000001000 */
[----:B0-----:R-:W-:-:S04]  /*0290*/  FMUL R3, R15, R6 ;  /* 0x000000060f037220 */ /* 0x001fc80000400000 */
[----:B------:R-:W-:Y:S01]  /*02a0*/  FMUL R6, R2, R3 ;  /* 0x0000000302067220 */ /* 0x000fe20000400000 */
[----:B-1----:R-:W-:-:S04]  /*02b0*/  IMAD.WIDE R2, R0, 0x4, R4 ;  /* 0x0000000400027825 */ /* 0x002fc800078e0204 */
[----:B--2---:R-:W-:Y:S01]  /*02c0*/  FFMA R13, R6, R12, R13 ;  /* 0x0000000c060d7223 */ /* 0x004fe2000000000d */
[----:B------:R-:W-:Y:S06]  /*02d0*/  @P2 EXIT ;  /* 0x000000000000294d */ /* 0x000fec0003800000 */
[----:B------:R-:W-:Y:S01]  /*02e0*/  STG.E desc[UR4][R2.64], R13 ;  /* 0x0000000d02007986 */ /* 0x000fe2000c101904 */
[----:B------:R-:W-:Y:S05]  /*02f0*/  EXIT ;  /* 0x000000000000794d */ /* 0x000fea0003800000 */
.L_x_0:
[----:B------:R-:W-:-:S00]  /*0300*/  BRA `(.L_x_0) ;  /* 0xfffffffc00fc7947 */ /* 0x000fc0000383ffff */
[----:B------:R-:W-:-:S00]  /*0310*/  NOP ;  /* 0x0000000000007918 */ /* 0x000fc00000000000 */
        /* <DEDUP_REMOVED lines=14> */
.L_x_1:


//--------------------- .nv.global.init           --------------------------
	.section	.nv.global.init,"aw",@progbits
.nv.global.init:
	.type		_$_str,@object
	.size		_$_str,(_$_str_$_2 - _$_str)
_$_str:
        /*0000*/ 	.byte	0x5f, 0x5f, 0x43, 0x55, 0x44, 0x41, 0x5f, 0x46, 0x54, 0x5a, 0x00
	.type		_$_str_$_2,@object
	.size		_$_str_$_2,(.L_1 - _$_str_$_2)
_$_str_$_2:
        /*000b*/ 	.byte	0x5f, 0x5f, 0x43, 0x55, 0x44, 0x41, 0x5f, 0x50, 0x52, 0x45, 0x43, 0x5f, 0x53, 0x51, 0x52, 0x54
        /*001b*/ 	.byte	0x00
.L_1:


//--------------------- .nv.constant0.triton_poi_fused__native_batch_norm_legit_no_training_7 --------------------------
	.section	.nv.constant0.triton_poi_fused__native_batch_norm_legit_no_training_7,"a",@progbits
	.sectionflags	@""
	.align	4
.nv.constant0.triton_poi_fused__native_batch_norm_legit_no_training_7:
	.zero		580
